	.headerflags	@"EF_CUDA_TEXMODE_UNIFIED EF_CUDA_64BIT_ADDRESS EF_CUDA_ACCELERATORS EF_CUDA_SM90 EF_CUDA_VIRTUAL_SM(EF_CUDA_SM90)"
	.elftype	@"ET_EXEC"


//--------------------- .nv.info                  --------------------------
	.section	.nv.info,"",@"SHT_CUDA_INFO"
	.align	4


	//----- nvinfo : EIATTR_REGCOUNT
	.align		4
        /*0000*/ 	.byte	0x04, 0x2f
        /*0002*/ 	.short	(.L_3 - .L_2)
	.align		4
.L_2:
        /*0004*/ 	.word	index@(triton_poi_fused__native_batch_norm_legit_no_training_13)
        /*0008*/ 	.word	0x00000016


	//----- nvinfo : EIATTR_MIN_STACK_SIZE
	.align		4
.L_3:
        /*000c*/ 	.byte	0x04, 0x12
        /*000e*/ 	.short	(.L_5 - .L_4)
	.align		4
.L_4:
        /*0010*/ 	.word	index@(triton_poi_fused__native_batch_norm_legit_no_training_13)
        /*0014*/ 	.word	0x00000000


	//----- nvinfo : EIATTR_FRAME_SIZE
	.align		4
.L_5:
        /*0018*/ 	.byte	0x04, 0x11
        /*001a*/ 	.short	(.L_7 - .L_6)
	.align		4
.L_6:
        /*001c*/ 	.word	index@(triton_poi_fused__native_batch_norm_legit_no_training_13)
        /*0020*/ 	.word	0x00000000


	//----- nvinfo : EIATTR_MIN_STACK_SIZE
	.align		4
.L_7:
        /*0024*/ 	.byte	0x04, 0x12
        /*0026*/ 	.short	(.L_9 - .L_8)
	.align		4
.L_8:
        /*0028*/ 	.word	index@(triton_poi_fused__native_batch_norm_legit_no_training_13)
        /*002c*/ 	.word	0x00000000
.L_9:


//--------------------- .nv.info.triton_poi_fused__native_batch_norm_legit_no_training_13 --------------------------
	.section	.nv.info.triton_poi_fused__native_batch_norm_legit_no_training_13,"",@"SHT_CUDA_INFO"
	.sectionflags	@""
	.align	4


	//----- nvinfo : EIATTR_CUDA_API_VERSION
	.align		4
        /*0000*/ 	.byte	0x04, 0x37
        /*0002*/ 	.short	(.L_11 - .L_10)
.L_10:
        /*0004*/ 	.word	0x0000007c


	//----- nvinfo : EIATTR_KPARAM_INFO
	.align		4
.L_11:
        /*0008*/ 	.byte	0x04, 0x17
        /*000a*/ 	.short	(.L_13 - .L_12)
.L_12:
        /*000c*/ 	.word	0x00000000
        /*0010*/ 	.short	0x0006
        /*0012*/ 	.short	0x0030
        /*0014*/ 	.byte	0x00, 0xf0, 0x11, 0x00


	//----- nvinfo : EIATTR_KPARAM_INFO
	.align		4
.L_13:
        /*0018*/ 	.byte	0x04, 0x17
        /*001a*/ 	.short	(.L_15 - .L_14)
.L_14:
        /*001c*/ 	.word	0x00000000
        /*0020*/ 	.short	0x0005
        /*0022*/ 	.short	0x0028
        /*0024*/ 	.byte	0x00, 0xf4, 0x21, 0x00


	//----- nvinfo : EIATTR_KPARAM_INFO
	.align		4
.L_15:
        /*0028*/ 	.byte	0x04, 0x17
        /*002a*/ 	.short	(.L_17 - .L_16)
.L_16:
        /*002c*/ 	.word	0x00000000
        /*0030*/ 	.short	0x0004
        /*0032*/ 	.short	0x0020
        /*0034*/ 	.byte	0x00, 0xf4, 0x21, 0x00


	//----- nvinfo : EIATTR_KPARAM_INFO
	.align		4
.L_17:
        /*0038*/ 	.byte	0x04, 0x17
        /*003a*/ 	.short	(.L_19 - .L_18)
.L_18:
        /*003c*/ 	.word	0x00000000
        /*0040*/ 	.short	0x0003
        /*0042*/ 	.short	0x0018
        /*0044*/ 	.byte	0x00, 0xf4, 0x21, 0x00


	//----- nvinfo : EIATTR_KPARAM_INFO
	.align		4
.L_19:
        /*0048*/ 	.byte	0x04, 0x17
        /*004a*/ 	.short	(.L_21 - .L_20)
.L_20:
        /*004c*/ 	.word	0x00000000
        /*0050*/ 	.short	0x0002
        /*0052*/ 	.short	0x0010
        /*0054*/ 	.byte	0x00, 0xf4, 0x21, 0x00


	//----- nvinfo : EIATTR_KPARAM_INFO
	.align		4
.L_21:
        /*0058*/ 	.byte	0x04, 0x17
        /*005a*/ 	.short	(.L_23 - .L_22)
.L_22:
        /*005c*/ 	.word	0x00000000
        /*0060*/ 	.short	0x0001
        /*0062*/ 	.short	0x0008
        /*0064*/ 	.byte	0x00, 0xf4, 0x21, 0x00


	//----- nvinfo : EIATTR_KPARAM_INFO
	.align		4
.L_23:
        /*0068*/ 	.byte	0x04, 0x17
        /*006a*/ 	.short	(.L_25 - .L_24)
.L_24:
        /*006c*/ 	.word	0x00000000
        /*0070*/ 	.short	0x0000
        /*0072*/ 	.short	0x0000
        /*0074*/ 	.byte	0x00, 0xf4, 0x21, 0x00


	//----- nvinfo : EIATTR_SPARSE_MMA_MASK
	.align		4
.L_25:
        /*0078*/ 	.byte	0x03, 0x50
        /*007a*/ 	.short	0x0000


	//----- nvinfo : EIATTR_MAXREG_COUNT
	.align		4
        /*007c*/ 	.byte	0x03, 0x1b
        /*007e*/ 	.short	0x00ff


	//----- nvinfo : EIATTR_EXIT_INSTR_OFFSETS
	.align		4
        /*0080*/ 	.byte	0x04, 0x1c
        /*0082*/ 	.short	(.L_27 - .L_26)


	//   ....[0]....
.L_26:
        /*0084*/ 	.word	0x00000440


	//   ....[1]....
        /*0088*/ 	.word	0x00000460


	//----- nvinfo : EIATTR_REQNTID
	.align		4
.L_27:
        /*008c*/ 	.byte	0x04, 0x10
        /*008e*/ 	.short	(.L_29 - .L_28)
.L_28:
        /*0090*/ 	.word	0x00000080
        /*0094*/ 	.word	0x00000001
        /*0098*/ 	.word	0x00000001


	//----- nvinfo : EIATTR_CBANK_PARAM_SIZE
	.align		4
.L_29:
        /*009c*/ 	.byte	0x03, 0x19
        /*009e*/ 	.short	0x0034


	//----- nvinfo : EIATTR_PARAM_CBANK
	.align		4
        /*00a0*/ 	.byte	0x04, 0x0a
        /*00a2*/ 	.short	(.L_31 - .L_30)
	.align		4
.L_30:
        /*00a4*/ 	.word	index@(.nv.constant0.triton_poi_fused__native_batch_norm_legit_no_training_13)
        /*00a8*/ 	.short	0x0210
        /*00aa*/ 	.short	0x0034


	//----- nvinfo : EIATTR_SW_WAR
	.align		4
.L_31:
        /*00ac*/ 	.byte	0x04, 0x36
        /*00ae*/ 	.short	(.L_33 - .L_32)
.L_32:
        /*00b0*/ 	.word	0x00000008
.L_33:


//--------------------- .nv.callgraph             --------------------------
	.section	.nv.callgraph,"",@"SHT_CUDA_CALLGRAPH"
	.align	4
	.sectionentsize	8
	.align		4
        /*0000*/ 	.word	0x00000000
	.align		4
        /*0004*/ 	.word	0xffffffff
	.align		4
        /*0008*/ 	.word	0x00000000
	.align		4
        /*000c*/ 	.word	0xfffffffe
	.align		4
        /*0010*/ 	.word	0x00000000
	.align		4
        /*0014*/ 	.word	0xfffffffd
	.align		4
        /*0018*/ 	.word	0x00000000
	.align		4
        /*001c*/ 	.word	0xfffffffc


//--------------------- .nv.constant4             --------------------------
	.section	.nv.constant4,"a",@progbits
	.align	8
	.align		8
.nv.constant4:
        /*0000*/ 	.dword	_$_str
	.align		8
        /*0008*/ 	.dword	_$_str_$_2


//--------------------- .text.triton_poi_fused__native_batch_norm_legit_no_training_13 --------------------------
	.section	.text.triton_poi_fused__native_batch_norm_legit_no_training_13,"ax",@progbits
	.align	128
        .global         triton_poi_fused__native_batch_norm_legit_no_training_13
        .type           triton_poi_fused__native_batch_norm_legit_no_training_13,@function
        .size           triton_poi_fused__native_batch_norm_legit_no_training_13,(.L_x_1 - triton_poi_fused__native_batch_norm_legit_no_training_13)
        .other          triton_poi_fused__native_batch_norm_legit_no_training_13,@"STO_CUDA_ENTRY STV_DEFAULT"
triton_poi_fused__native_batch_norm_legit_no_training_13:
.text.triton_poi_fused__native_batch_norm_legit_no_training_13:
[----:B------:R-:W0:Y:S01]  /*0000*/  LDC R1, c[0x0][0x28] ;  /* 0x00000a00ff017b82 */ /* 0x000e220000000800 */
[----:B------:R-:W1:Y:S07]  /*0010*/  S2R R0, SR_TID.X ;  /* 0x0000000000007919 */ /* 0x000e6e0000002100 */
[----:B------:R-:W2:Y:S01]  /*0020*/  LDC.64 R8, c[0x0][0x220] ;  /* 0x00008800ff087b82 */ /* 0x000ea20000000a00 */
[----:B------:R-:W-:Y:S01]  /*0030*/  ULDC.64 UR4, c[0x0][0x208] ;  /* 0x0000820000047ab9 */ /* 0x000fe20000000a00 */
[----:B------:R-:W3:Y:S06]  /*0040*/  S2R R5, SR_CTAID.X ;  /* 0x0000000000057919 */ /* 0x000eec0000002500 */
[----:B------:R-:W4:Y:S08]  /*0050*/  LDC.64 R14, c[0x0][0x218] ;  /* 0x00008600ff0e7b82 */ /* 0x000f300000000a00 */
[----:B------:R-:W5:Y:S08]  /*0060*/  LDC.64 R12, c[0x0][0x210] ;  /* 0x00008400ff0c7b82 */ /* 0x000f700000000a00 */
[----:B------:R-:W4:Y:S01]  /*0070*/  LDC.64 R16, c[0x0][0x228] ;  /* 0x00008a00ff107b82 */ /* 0x000f220000000a00 */
[----:B-1----:R-:W-:-:S07]  /*0080*/  SHF.L.U32 R0, R0, 0x1, RZ ;  /* 0x0000000100007819 */ /* 0x002fce00000006ff */
[----:B------:R-:W1:Y:S01]  /*0090*/  LDC.64 R18, c[0x0][0x230] ;  /* 0x00008c00ff127b82 */ /* 0x000e620000000a00 */
[----:B---3--:R-:W-:Y:S02]  /*00a0*/  SHF.R.S32.HI R3, RZ, 0x17, R5 ;  /* 0x00000017ff037819 */ /* 0x008fe40000011405 */
[----:B------:R-:W-:Y:S02]  /*00b0*/  LOP3.LUT R0, R0, 0xfe, RZ, 0xc0, !PT ;  /* 0x000000fe00007812 */ /* 0x000fe400078ec0ff */
[----:B------:R-:W-:Y:S02]  /*00c0*/  SGXT R3, R3, 0x1 ;  /* 0x000000010303781a */ /* 0x000fe40000000200 */
[----:B------:R-:W-:Y:S02]  /*00d0*/  LEA R0, R5, R0, 0x8 ;  /* 0x0000000005007211 */ /* 0x000fe400078e40ff */
[----:B------:R-:W-:Y:S02]  /*00e0*/  CS2R R4, SRZ ;  /* 0x0000000000047805 */ /* 0x000fe4000001ff00 */
[----:B------:R-:W-:-:S02]  /*00f0*/  LEA.HI R3, R3, R0, RZ, 0x6 ;  /* 0x0000000003037211 */ /* 0x000fc400078f30ff */
[----:B------:R-:W-:Y:S02]  /*0100*/  ISETP.GE.AND P4, PT, R0, 0x400, PT ;  /* 0x000004000000780c */ /* 0x000fe40003f86270 */
[----:B------:R-:W-:-:S04]  /*0110*/  SHF.R.S32.HI R3, RZ, 0x6, R3 ;  /* 0x00000006ff037819 */ /* 0x000fc80000011403 */
[----:B------:R-:W-:-:S04]  /*0120*/  LEA.HI R2, R3, R3, RZ, 0x2 ;  /* 0x0000000303027211 */ /* 0x000fc800078f10ff */
[----:B------:R-:W-:-:S04]  /*0130*/  LOP3.LUT R2, R2, 0xfffffffc, RZ, 0xc0, !PT ;  /* 0xfffffffc02027812 */ /* 0x000fc800078ec0ff */
[----:B------:R-:W-:-:S05]  /*0140*/  IADD3 R11, R3, -R2, RZ ;  /* 0x80000002030b7210 */ /* 0x000fca0007ffe0ff */
[----:B--2---:R-:W-:-:S05]  /*0150*/  IMAD.WIDE R8, R11, 0x4, R8 ;  /* 0x000000040b087825 */ /* 0x004fca00078e0208 */
[----:B------:R-:W2:Y:S04]  /*0160*/  @!P4 LDG.E.EL R4, desc[UR4][R8.64] ;  /* 0x000000040804c981 */ /* 0x000ea8000c2e1900 */
[----:B------:R3:W2:Y:S01]  /*0170*/  @!P4 LDG.E.EL R5, desc[UR4][R8.64] ;  /* 0x000000040805c981 */ /* 0x0006a2000c2e1900 */
[----:B------:R-:W-:Y:S02]  /*0180*/  CS2R R6, SRZ ;  /* 0x0000000000067805 */ /* 0x000fe4000001ff00 */
[----:B------:R-:W-:Y:S01]  /*0190*/  CS2R R2, SRZ ;  /* 0x0000000000027805 */ /* 0x000fe2000001ff00 */
[----:B----4-:R-:W-:-:S04]  /*01a0*/  IMAD.WIDE R14, R11, 0x4, R14 ;  /* 0x000000040b0e7825 */ /* 0x010fc800078e020e */
[----:B-----5:R-:W-:Y:S01]  /*01b0*/  IMAD.WIDE R12, R0, 0x4, R12 ;  /* 0x00000004000c7825 */ /* 0x020fe200078e020c */
[----:B------:R-:W4:Y:S04]  /*01c0*/  @!P4 LDG.E.EL R6, desc[UR4][R14.64] ;  /* 0x000000040e06c981 */ /* 0x000f28000c2e1900 */
[----:B------:R-:W4:Y:S01]  /*01d0*/  @!P4 LDG.E.64 R2, desc[UR4][R12.64] ;  /* 0x000000040c02c981 */ /* 0x000f22000c1e1b00 */
[C---:B0-----:R-:W-:Y:S01]  /*01e0*/  IMAD.WIDE R16, R11.reuse, 0x4, R16 ;  /* 0x000000040b107825 */ /* 0x041fe200078e0210 */
[----:B---3--:R-:W-:Y:S02]  /*01f0*/  CS2R R8, SRZ ;  /* 0x0000000000087805 */ /* 0x008fe4000001ff00 */
[----:B------:R0:W3:Y:S01]  /*0200*/  @!P4 LDG.E.EL R7, desc[UR4][R14.64] ;  /* 0x000000040e07c981 */ /* 0x0000e2000c2e1900 */
[----:B-1----:R-:W-:Y:S01]  /*0210*/  IMAD.WIDE R18, R11, 0x4, R18 ;  /* 0x000000040b127825 */ /* 0x002fe200078e0212 */
[----:B------:R-:W-:-:S04]  /*0220*/  CS2R R10, SRZ ;  /* 0x00000000000a7805 */ /* 0x000fc8000001ff00 */
[----:B------:R-:W5:Y:S04]  /*0230*/  @!P4 LDG.E.EL R8, desc[UR4][R18.64] ;  /* 0x000000041208c981 */ /* 0x000f68000c2e1900 */
[----:B------:R-:W5:Y:S04]  /*0240*/  @!P4 LDG.E.EL R11, desc[UR4][R16.64] ;  /* 0x00000004100bc981 */ /* 0x000f68000c2e1900 */
[----:B------:R-:W3:Y:S04]  /*0250*/  @!P4 LDG.E.EL R10, desc[UR4][R16.64] ;  /* 0x00000004100ac981 */ /* 0x000ee8000c2e1900 */
[----:B------:R-:W3:Y:S01]  /*0260*/  @!P4 LDG.E.EL R9, desc[UR4][R18.64] ;  /* 0x000000041209c981 */ /* 0x000ee2000c2e1900 */
[----:B0-----:R-:W-:Y:S01]  /*0270*/  HFMA2.MMA R15, -RZ, RZ, 1.625, 0 ;  /* 0x3e800000ff0f7435 */ /* 0x001fe200000001ff */
[----:B--2---:R-:W-:Y:S01]  /*0280*/  FADD R4, R4, 9.9999997473787516356e-06 ;  /* 0x3727c5ac04047421 */ /* 0x004fe20000000000 */
[----:B------:R-:W-:-:S03]  /*0290*/  FADD R12, R5, 9.9999997473787516356e-06 ;  /* 0x3727c5ac050c7421 */ /* 0x000fc60000000000 */
[----:B------:R0:W1:Y:S08]  /*02a0*/  MUFU.SQRT R13, R4 ;  /* 0x00000004000d7308 */ /* 0x0000700000002000 */
[----:B------:R-:W2:Y:S01]  /*02b0*/  MUFU.SQRT R14, R12 ;  /* 0x0000000c000e7308 */ /* 0x000ea20000002000 */
[----:B0-----:R-:W0:Y:S01]  /*02c0*/  LDC.64 R4, c[0x0][0x238] ;  /* 0x00008e00ff047b82 */ /* 0x001e220000000a00 */
[----:B-1----:R-:W-:-:S02]  /*02d0*/  FSETP.GT.AND P0, PT, R13, 8.50705917302346158658e+37, PT ;  /* 0x7e8000000d00780b */ /* 0x002fc40003f04000 */
[----:B------:R-:W-:Y:S02]  /*02e0*/  FSETP.GEU.AND P2, PT, R13, 1.175494350822287508e-38, PT ;  /* 0x008000000d00780b */ /* 0x000fe40003f4e000 */
[C---:B--2---:R-:W-:Y:S02]  /*02f0*/  FSETP.GT.AND P1, PT, R14.reuse, 8.50705917302346158658e+37, PT ;  /* 0x7e8000000e00780b */ /* 0x044fe40003f24000 */
[----:B------:R-:W-:-:S07]  /*0300*/  FSETP.GEU.AND P3, PT, R14, 1.175494350822287508e-38, PT ;  /* 0x008000000e00780b */ /* 0x000fce0003f6e000 */
[----:B------:R-:W-:-:S04]  /*0310*/  @P0 FMUL R13, R13, 0.25 ;  /* 0x3e8000000d0d0820 */ /* 0x000fc80000400000 */
[----:B------:R-:W-:Y:S01]  /*0320*/  @!P2 FMUL R13, R13, 16777216 ;  /* 0x4b8000000d0da820 */ /* 0x000fe20000400000 */
[----:B------:R-:W-:-:S04]  /*0330*/  @P1 FMUL R14, R14, 0.25 ;  /* 0x3e8000000e0e1820 */ /* 0x000fc80000400000 */
[----:B------:R-:W-:Y:S01]  /*0340*/  @!P3 FMUL R14, R14, 16777216 ;  /* 0x4b8000000e0eb820 */ /* 0x000fe20000400000 */
[----:B------:R-:W1:Y:S01]  /*0350*/  MUFU.RCP R13, R13 ;  /* 0x0000000d000d7308 */ /* 0x000e620000001000 */
[----:B------:R-:W-:-:S07]  /*0360*/  FSEL R12, R15, 1, P0 ;  /* 0x3f8000000f0c7808 */ /* 0x000fce0000000000 */
[----:B------:R-:W2:Y:S01]  /*0370*/  MUFU.RCP R14, R14 ;  /* 0x0000000e000e7308 */ /* 0x000ea20000001000 */
[----:B------:R-:W-:Y:S01]  /*0380*/  FSEL R15, R15, 1, P1 ;  /* 0x3f8000000f0f7808 */ /* 0x000fe20000800000 */
[----:B------:R-:W-:Y:S01]  /*0390*/  @!P2 FMUL R12, R12, 16777216 ;  /* 0x4b8000000c0ca820 */ /* 0x000fe20000400000 */
[----:B----4-:R-:W-:-:S03]  /*03a0*/  FADD R3, -R6, R3 ;  /* 0x0000000306037221 */ /* 0x010fc60000000100 */
[----:B------:R-:W-:Y:S01]  /*03b0*/  @!P3 FMUL R15, R15, 16777216 ;  /* 0x4b8000000f0fb820 */ /* 0x000fe20000400000 */
[----:B---3--:R-:W-:Y:S01]  /*03c0*/  FADD R2, -R7, R2 ;  /* 0x0000000207027221 */ /* 0x008fe20000000100 */
[----:B-1----:R-:W-:Y:S02]  /*03d0*/  FMUL R13, R13, R12 ;  /* 0x0000000c0d0d7220 */ /* 0x002fe40000400000 */
[----:B--2---:R-:W-:Y:S02]  /*03e0*/  FMUL R6, R14, R15 ;  /* 0x0000000f0e067220 */ /* 0x004fe40000400000 */
[----:B------:R-:W-:Y:S02]  /*03f0*/  FMUL R13, R2, R13 ;  /* 0x0000000d020d7220 */ /* 0x000fe40000400000 */
[----:B------:R-:W-:Y:S01]  /*0400*/  FMUL R6, R3, R6 ;  /* 0x0000000603067220 */ /* 0x000fe20000400000 */
[----:B0-----:R-:W-:-:S04]  /*0410*/  IMAD.WIDE R4, R0, 0x4, R4 ;  /* 0x0000000400047825 */ /* 0x001fc800078e0204 */
[----:B-----5:R-:W-:Y:S01]  /*0420*/  FFMA R8, R13, R11, R8 ;  /* 0x0000000b0d087223 */ /* 0x020fe20000000008 */
[----:B------:R-:W-:Y:S01]  /*0430*/  FFMA R9, R6, R10, R9 ;  /* 0x0000000a06097223 */ /* 0x000fe20000000009 */
[----:B------:R-:W-:Y:S06]  /*0440*/  @P4 EXIT ;  /* 0x000000000000494d */ /* 0x000fec0003800000 */
[----:B------:R-:W-:Y:S01]  /*0450*/  STG.E.64 desc[UR4][R4.64], R8 ;  /* 0x0000000804007986 */ /* 0x000fe2000c101b04 */
[----:B------:R-:W-:Y:S05]  /*0460*/  EXIT ;  /* 0x000000000000794d */ /* 0x000fea0003800000 */
.L_x_0:
[----:B------:R-:W-:-:S00]  /*0470*/  BRA `(.L_x_0) ;  /* 0xfffffffc00fc7947 */ /* 0x000fc0000383ffff */
[----:B------:R-:W-:-:S00]  /*0480*/  NOP ;  /* 0x0000000000007918 */ /* 0x000fc00000000000 */
[----:B------:R-:W-:-:S00]  /*0490*/  NOP ;  /* 0x0000000000007918 */ /* 0x000fc00000000000 */
[----:B------:R-:W-:-:S00]  /*04a0*/  NOP ;  /* 0x0000000000007918 */ /* 0x000fc00000000000 */
[----:B------:R-:W-:-:S00]  /*04b0*/  NOP ;  /* 0x0000000000007918 */ /* 0x000fc00000000000 */
[----:B------:R-:W-:-:S00]  /*04c0*/  NOP ;  /* 0x0000000000007918 */ /* 0x000fc00000000000 */
[----:B------:R-:W-:-:S00]  /*04d0*/  NOP ;  /* 0x0000000000007918 */ /* 0x000fc00000000000 */
[----:B------:R-:W-:-:S00]  /*04e0*/  NOP ;  /* 0x0000000000007918 */ /* 0x000fc00000000000 */
[----:B------:R-:W-:-:S00]  /*04f0*/  NOP ;  /* 0x0000000000007918 */ /* 0x000fc00000000000 */
.L_x_1:


//--------------------- .nv.global.init           --------------------------
	.section	.nv.global.init,"aw",@progbits
.nv.global.init:
	.type		_$_str,@object
	.size		_$_str,(_$_str_$_2 - _$_str)
_$_str:
        /*0000*/ 	.byte	0x5f, 0x5f, 0x43, 0x55, 0x44, 0x41, 0x5f, 0x46, 0x54, 0x5a, 0x00
	.type		_$_str_$_2,@object
	.size		_$_str_$_2,(.L_1 - _$_str_$_2)
_$_str_$_2:
        /*000b*/ 	.byte	0x5f, 0x5f, 0x43, 0x55, 0x44, 0x41, 0x5f, 0x50, 0x52, 0x45, 0x43, 0x5f, 0x53, 0x51, 0x52, 0x54
        /*001b*/ 	.byte	0x00
.L_1:


//--------------------- .nv.constant0.triton_poi_fused__native_batch_norm_legit_no_training_13 --------------------------
	.section	.nv.constant0.triton_poi_fused__native_batch_norm_legit_no_training_13,"a",@progbits
	.sectionflags	@""
	.align	4
.nv.constant0.triton_poi_fused__native_batch_norm_legit_no_training_13:
	.zero		580
